	.headerflags	@"EF_CUDA_TEXMODE_UNIFIED EF_CUDA_64BIT_ADDRESS EF_CUDA_ACCELERATORS EF_CUDA_SM90 EF_CUDA_VIRTUAL_SM(EF_CUDA_SM90)"
	.elftype	@"ET_EXEC"


//--------------------- .nv.info                  --------------------------
	.section	.nv.info,"",@"SHT_CUDA_INFO"
	.align	4


	//----- nvinfo : EIATTR_REGCOUNT
	.align		4
        /*0000*/ 	.byte	0x04, 0x2f
        /*0002*/ 	.short	(.L_1 - .L_0)
	.align		4
.L_0:
        /*0004*/ 	.word	index@(triton_poi_fused_convolution_leaky_relu_7)
        /*0008*/ 	.word	0x0000000c


	//----- nvinfo : EIATTR_MIN_STACK_SIZE
	.align		4
.L_1:
        /*000c*/ 	.byte	0x04, 0x12
        /*000e*/ 	.short	(.L_3 - .L_2)
	.align		4
.L_2:
        /*0010*/ 	.word	index@(triton_poi_fused_convolution_leaky_relu_7)
        /*0014*/ 	.word	0x00000000


	//----- nvinfo : EIATTR_FRAME_SIZE
	.align		4
.L_3:
        /*0018*/ 	.byte	0x04, 0x11
        /*001a*/ 	.short	(.L_5 - .L_4)
	.align		4
.L_4:
        /*001c*/ 	.word	index@(triton_poi_fused_convolution_leaky_relu_7)
        /*0020*/ 	.word	0x00000000


	//----- nvinfo : EIATTR_MIN_STACK_SIZE
	.align		4
.L_5:
        /*0024*/ 	.byte	0x04, 0x12
        /*0026*/ 	.short	(.L_7 - .L_6)
	.align		4
.L_6:
        /*0028*/ 	.word	index@(triton_poi_fused_convolution_leaky_relu_7)
        /*002c*/ 	.word	0x00000000
.L_7:


//--------------------- .nv.info.triton_poi_fused_convolution_leaky_relu_7 --------------------------
	.section	.nv.info.triton_poi_fused_convolution_leaky_relu_7,"",@"SHT_CUDA_INFO"
	.sectionflags	@""
	.align	4


	//----- nvinfo : EIATTR_CUDA_API_VERSION
	.align		4
        /*0000*/ 	.byte	0x04, 0x37
        /*0002*/ 	.short	(.L_9 - .L_8)
.L_8:
        /*0004*/ 	.word	0x0000007c


	//----- nvinfo : EIATTR_KPARAM_INFO
	.align		4
.L_9:
        /*0008*/ 	.byte	0x04, 0x17
        /*000a*/ 	.short	(.L_11 - .L_10)
.L_10:
        /*000c*/ 	.word	0x00000000
        /*0010*/ 	.short	0x0002
        /*0012*/ 	.short	0x0010
        /*0014*/ 	.byte	0x00, 0xf0, 0x11, 0x00


	//----- nvinfo : EIATTR_KPARAM_INFO
	.align		4
.L_11:
        /*0018*/ 	.byte	0x04, 0x17
        /*001a*/ 	.short	(.L_13 - .L_12)
.L_12:
        /*001c*/ 	.word	0x00000000
        /*0020*/ 	.short	0x0001
        /*0022*/ 	.short	0x0008
        /*0024*/ 	.byte	0x00, 0xf4, 0x21, 0x00


	//----- nvinfo : EIATTR_KPARAM_INFO
	.align		4
.L_13:
        /*0028*/ 	.byte	0x04, 0x17
        /*002a*/ 	.short	(.L_15 - .L_14)
.L_14:
        /*002c*/ 	.word	0x00000000
        /*0030*/ 	.short	0x0000
        /*0032*/ 	.short	0x0000
        /*0034*/ 	.byte	0x00, 0xf4, 0x21, 0x00


	//----- nvinfo : EIATTR_SPARSE_MMA_MASK
	.align		4
.L_15:
        /*0038*/ 	.byte	0x03, 0x50
        /*003a*/ 	.short	0x0000


	//----- nvinfo : EIATTR_MAXREG_COUNT
	.align		4
        /*003c*/ 	.byte	0x03, 0x1b
        /*003e*/ 	.short	0x00ff


	//----- nvinfo : EIATTR_EXIT_INSTR_OFFSETS
	.align		4
        /*0040*/ 	.byte	0x04, 0x1c
        /*0042*/ 	.short	(.L_17 - .L_16)


	//   ....[0]....
.L_16:
        /*0044*/ 	.word	0x00000190


	//----- nvinfo : EIATTR_REQNTID
	.align		4
.L_17:
        /*0048*/ 	.byte	0x04, 0x10
        /*004a*/ 	.short	(.L_19 - .L_18)
.L_18:
        /*004c*/ 	.word	0x00000080
        /*0050*/ 	.word	0x00000001
        /*0054*/ 	.word	0x00000001


	//----- nvinfo : EIATTR_CBANK_PARAM_SIZE
	.align		4
.L_19:
        /*0058*/ 	.byte	0x03, 0x19
        /*005a*/ 	.short	0x0014


	//----- nvinfo : EIATTR_PARAM_CBANK
	.align		4
        /*005c*/ 	.byte	0x04, 0x0a
        /*005e*/ 	.short	(.L_21 - .L_20)
	.align		4
.L_20:
        /*0060*/ 	.word	index@(.nv.constant0.triton_poi_fused_convolution_leaky_relu_7)
        /*0064*/ 	.short	0x0210
        /*0066*/ 	.short	0x0014


	//----- nvinfo : EIATTR_SW_WAR
	.align		4
.L_21:
        /*0068*/ 	.byte	0x04, 0x36
        /*006a*/ 	.short	(.L_23 - .L_22)
.L_22:
        /*006c*/ 	.word	0x00000008
.L_23:


//--------------------- .nv.callgraph             --------------------------
	.section	.nv.callgraph,"",@"SHT_CUDA_CALLGRAPH"
	.align	4
	.sectionentsize	8
	.align		4
        /*0000*/ 	.word	0x00000000
	.align		4
        /*0004*/ 	.word	0xffffffff
	.align		4
        /*0008*/ 	.word	0x00000000
	.align		4
        /*000c*/ 	.word	0xfffffffe
	.align		4
        /*0010*/ 	.word	0x00000000
	.align		4
        /*0014*/ 	.word	0xfffffffd
	.align		4
        /*0018*/ 	.word	0x00000000
	.align		4
        /*001c*/ 	.word	0xfffffffc


//--------------------- .text.triton_poi_fused_convolution_leaky_relu_7 --------------------------
	.section	.text.triton_poi_fused_convolution_leaky_relu_7,"ax",@progbits
	.align	128
        .global         triton_poi_fused_convolution_leaky_relu_7
        .type           triton_poi_fused_convolution_leaky_relu_7,@function
        .size           triton_poi_fused_convolution_leaky_relu_7,(.L_x_1 - triton_poi_fused_convolution_leaky_relu_7)
        .other          triton_poi_fused_convolution_leaky_relu_7,@"STO_CUDA_ENTRY STV_DEFAULT"
triton_poi_fused_convolution_leaky_relu_7:
.text.triton_poi_fused_convolution_leaky_relu_7:
[----:B------:R-:W-:Y:S01]  /*0000*/  LDC R1, c[0x0][0x28] ;  /* 0x00000a00ff017b82 */ /* 0x000fe20000000800 */
[----:B------:R-:W1:Y:S07]  /*0010*/  S2R R0, SR_TID.X ;  /* 0x0000000000007919 */ /* 0x000e6e0000002100 */
[----:B------:R-:W2:Y:S01]  /*0020*/  LDC.64 R4, c[0x0][0x218] ;  /* 0x00008600ff047b82 */ /* 0x000ea20000000a00 */
[----:B------:R-:W-:Y:S01]  /*0030*/  ULDC.64 UR4, c[0x0][0x208] ;  /* 0x0000820000047ab9 */ /* 0x000fe20000000a00 */
[----:B------:R-:W3:Y:S06]  /*0040*/  S2R R7, SR_CTAID.X ;  /* 0x0000000000077919 */ /* 0x000eec0000002500 */
[----:B------:R-:W4:Y:S01]  /*0050*/  LDC.64 R2, c[0x0][0x210] ;  /* 0x00008400ff027b82 */ /* 0x000f220000000a00 */
[----:B-1----:R-:W-:Y:S01]  /*0060*/  IMAD.SHL.U32 R0, R0, 0x2, RZ ;  /* 0x0000000200007824 */ /* 0x002fe200078e00ff */
[----:B---3--:R-:W-:-:S04]  /*0070*/  SHF.R.S32.HI R6, RZ, 0x17, R7 ;  /* 0x00000017ff067819 */ /* 0x008fc80000011407 */
[----:B------:R-:W-:-:S04]  /*0080*/  LOP3.LUT R0, R0, 0xfe, RZ, 0xc0, !PT ;  /* 0x000000fe00007812 */ /* 0x000fc800078ec0ff */
[----:B------:R-:W-:Y:S02]  /*0090*/  LEA R7, R7, R0, 0x8 ;  /* 0x0000000007077211 */ /* 0x000fe400078e40ff */
[----:B------:R-:W-:-:S03]  /*00a0*/  SGXT R0, R6, 0x1 ;  /* 0x000000010600781a */ /* 0x000fc60000000200 */
[----:B----4-:R-:W-:Y:S01]  /*00b0*/  IMAD.WIDE R2, R7, 0x4, R2 ;  /* 0x0000000407027825 */ /* 0x010fe200078e0202 */
[----:B------:R-:W-:-:S04]  /*00c0*/  LEA.HI R0, R0, R7, RZ, 0xa ;  /* 0x0000000700007211 */ /* 0x000fc800078f50ff */
[----:B------:R-:W-:-:S05]  /*00d0*/  LOP3.LUT R0, R0, 0xfffffc00, RZ, 0xc0, !PT ;  /* 0xfffffc0000007812 */ /* 0x000fca00078ec0ff */
[----:B------:R-:W-:Y:S02]  /*00e0*/  IMAD.IADD R9, R7, 0x1, -R0 ;  /* 0x0000000107097824 */ /* 0x000fe400078e0a00 */
[----:B------:R-:W3:Y:S02]  /*00f0*/  LDG.E.64 R6, desc[UR4][R2.64] ;  /* 0x0000000402067981 */ /* 0x000ee4000c1e1b00 */
[----:B--2---:R-:W-:-:S06]  /*0100*/  IMAD.WIDE R4, R9, 0x4, R4 ;  /* 0x0000000409047825 */ /* 0x004fcc00078e0204 */
[----:B------:R-:W3:Y:S02]  /*0110*/  LDG.E.EL.64 R4, desc[UR4][R4.64] ;  /* 0x0000000404047981 */ /* 0x000ee4000c2e1b00 */
[C---:B---3--:R-:W-:Y:S02]  /*0120*/  FSETP.GT.AND P0, PT, R6.reuse, -R4, PT ;  /* 0x800000040600720b */ /* 0x048fe40003f04000 */
[C---:B------:R-:W-:Y:S01]  /*0130*/  FSETP.GT.AND P1, PT, R7.reuse, -R5, PT ;  /* 0x800000050700720b */ /* 0x040fe20003f24000 */
[----:B------:R-:W-:Y:S01]  /*0140*/  FADD R6, R6, R4 ;  /* 0x0000000406067221 */ /* 0x000fe20000000000 */
[----:B------:R-:W-:-:S09]  /*0150*/  FADD R7, R7, R5 ;  /* 0x0000000507077221 */ /* 0x000fd20000000000 */
[----:B------:R-:W-:Y:S02]  /*0160*/  @!P0 FMUL R6, R6, 0.10000000149011611938 ;  /* 0x3dcccccd06068820 */ /* 0x000fe40000400000 */
[----:B------:R-:W-:-:S05]  /*0170*/  @!P1 FMUL R7, R7, 0.10000000149011611938 ;  /* 0x3dcccccd07079820 */ /* 0x000fca0000400000 */
[----:B------:R-:W-:Y:S01]  /*0180*/  STG.E.64 desc[UR4][R2.64], R6 ;  /* 0x0000000602007986 */ /* 0x000fe2000c101b04 */
[----:B------:R-:W-:Y:S05]  /*0190*/  EXIT ;  /* 0x000000000000794d */ /* 0x000fea0003800000 */
.L_x_0:
[----:B------:R-:W-:-:S00]  /*01a0*/  BRA `(.L_x_0) ;  /* 0xfffffffc00fc7947 */ /* 0x000fc0000383ffff */
[----:B------:R-:W-:-:S00]  /*01b0*/  NOP ;  /* 0x0000000000007918 */ /* 0x000fc00000000000 */
        /* <DEDUP_REMOVED lines=12> */
.L_x_1:


//--------------------- .nv.constant0.triton_poi_fused_convolution_leaky_relu_7 --------------------------
	.section	.nv.constant0.triton_poi_fused_convolution_leaky_relu_7,"a",@progbits
	.sectionflags	@""
	.align	4
.nv.constant0.triton_poi_fused_convolution_leaky_relu_7:
	.zero		548
